//
// Generated by NVIDIA NVVM Compiler
//
// Compiler Build ID: CL-36424714
// Cuda compilation tools, release 13.0, V13.0.88
// Based on NVVM 20.0.0
//

.version 9.0
.target sm_100
.address_size 64

	// .globl	_Z14sumArraysOnGPUPfS_S_

.visible .entry _Z14sumArraysOnGPUPfS_S_(
	.param .u64 .ptr .align 1 _Z14sumArraysOnGPUPfS_S__param_0,
	.param .u64 .ptr .align 1 _Z14sumArraysOnGPUPfS_S__param_1,
	.param .u64 .ptr .align 1 _Z14sumArraysOnGPUPfS_S__param_2
)
{
	.reg .b32 	%r<2>;
	.reg .b32 	%f<5>;
	.reg .b64 	%rd<11>;

	ld.param.u64 	%rd1, [_Z14sumArraysOnGPUPfS_S__param_0];
	ld.param.u64 	%rd2, [_Z14sumArraysOnGPUPfS_S__param_1];
	ld.param.u64 	%rd3, [_Z14sumArraysOnGPUPfS_S__param_2];
	cvta.to.global.u64 	%rd4, %rd3;
	cvta.to.global.u64 	%rd5, %rd2;
	cvta.to.global.u64 	%rd6, %rd1;
	mov.u32 	%r1, %tid.x;
	mul.wide.u32 	%rd7, %r1, 4;
	add.s64 	%rd8, %rd6, %rd7;
	ld.global.f32 	%f1, [%rd8];
	add.s64 	%rd9, %rd5, %rd7;
	ld.global.f32 	%f2, [%rd9];
	add.f32 	%f3, %f1, %f2;
	add.f32 	%f4, %f3, 0f40000000;
	add.s64 	%rd10, %rd4, %rd7;
	st.global.f32 	[%rd10], %f4;
	ret;

}


// ===== COMPILED SASS (sm_100) =====

	.target	sm_100

	.elftype	@"ET_EXEC"


//--------------------- .note.nv.tkinfo           --------------------------
	.section	.note.nv.tkinfo,"",@"SHT_NOTE"
	.sectionflags	@"SHF_NOTE_NV_TKINFO"
	.tkinfo
        /*0018*/ 	.word	0x00000002
        /*0030*/ 	.string	""
        /*0030*/ 	.string	"ptxas"
        /*0030*/ 	.string	"Cuda compilation tools, release 13.0, V13.0.88"
        /*0030*/ 	.string	"Build cuda_13.0.r13.0/compiler.36424714_0"
        /*0030*/ 	.string	"-arch sm_100 -m 64 "



//--------------------- .note.nv.cuinfo           --------------------------
	.section	.note.nv.cuinfo,"",@"SHT_NOTE"
	.sectionflags	@"SHF_NOTE_NV_CUINFO"
        /*0018*/ 	.short	0x0002
        /*001a*/ 	.short	0x0064
        /*001c*/ 	.short	0x0082
	.zero		2


//--------------------- .nv.info                  --------------------------
	.section	.nv.info,"",@"SHT_CUDA_INFO"
	.align	4


	//----- nvinfo : EIATTR_REGCOUNT
	.align		4
        /*0000*/ 	.byte	0x04, 0x2f
        /*0002*/ 	.short	(.L_1 - .L_0)
	.align		4
.L_0:
        /*0004*/ 	.word	index@(_Z14sumArraysOnGPUPfS_S_)
        /*0008*/ 	.word	0x0000000c


	//----- nvinfo : EIATTR_FRAME_SIZE
	.align		4
.L_1:
        /*000c*/ 	.byte	0x04, 0x11
        /*000e*/ 	.short	(.L_3 - .L_2)
	.align		4
.L_2:
        /*0010*/ 	.word	index@(_Z14sumArraysOnGPUPfS_S_)
        /*0014*/ 	.word	0x00000000


	//----- nvinfo : EIATTR_MIN_STACK_SIZE
	.align		4
.L_3:
        /*0018*/ 	.byte	0x04, 0x12
        /*001a*/ 	.short	(.L_5 - .L_4)
	.align		4
.L_4:
        /*001c*/ 	.word	index@(_Z14sumArraysOnGPUPfS_S_)
        /*0020*/ 	.word	0x00000000
.L_5:


//--------------------- .nv.compat                --------------------------
	.section	.nv.compat,"",@"SHT_CUDA_COMPAT_INFO"
	.align	4
        /*0000*/ 	.byte	0x02, 0x09, 0x00, 0x00, 0x02, 0x02, 0x01, 0x00, 0x02, 0x05, 0x05, 0x00, 0x03, 0x07, 0x01, 0x01
        /*0010*/ 	.byte	0x02, 0x03, 0x00, 0x00, 0x02, 0x06, 0x01, 0x00, 0x04, 0x0b, 0x08, 0x00, 0x09, 0x00, 0x00, 0x00
        /*0020*/ 	.byte	0x00, 0x00, 0x00, 0x00


//--------------------- .nv.info._Z14sumArraysOnGPUPfS_S_ --------------------------
	.section	.nv.info._Z14sumArraysOnGPUPfS_S_,"",@"SHT_CUDA_INFO"
	.sectionflags	@""
	.align	4


	//----- nvinfo : EIATTR_CUDA_API_VERSION
	.align		4
        /*0000*/ 	.byte	0x04, 0x37
        /*0002*/ 	.short	(.L_7 - .L_6)
.L_6:
        /*0004*/ 	.word	0x00000082


	//----- nvinfo : EIATTR_KPARAM_INFO
	.align		4
.L_7:
        /*0008*/ 	.byte	0x04, 0x17
        /*000a*/ 	.short	(.L_9 - .L_8)
.L_8:
        /*000c*/ 	.word	0x00000000
        /*0010*/ 	.short	0x0002
        /*0012*/ 	.short	0x0010
        /*0014*/ 	.byte	0x00, 0xf5, 0x21, 0x00


	//----- nvinfo : EIATTR_KPARAM_INFO
	.align		4
.L_9:
        /*0018*/ 	.byte	0x04, 0x17
        /*001a*/ 	.short	(.L_11 - .L_10)
.L_10:
        /*001c*/ 	.word	0x00000000
        /*0020*/ 	.short	0x0001
        /*0022*/ 	.short	0x0008
        /*0024*/ 	.byte	0x00, 0xf5, 0x21, 0x00


	//----- nvinfo : EIATTR_KPARAM_INFO
	.align		4
.L_11:
        /*0028*/ 	.byte	0x04, 0x17
        /*002a*/ 	.short	(.L_13 - .L_12)
.L_12:
        /*002c*/ 	.word	0x00000000
        /*0030*/ 	.short	0x0000
        /*0032*/ 	.short	0x0000
        /*0034*/ 	.byte	0x00, 0xf5, 0x21, 0x00


	//----- nvinfo : EIATTR_SPARSE_MMA_MASK
	.align		4
.L_13:
        /*0038*/ 	.byte	0x03, 0x50
        /*003a*/ 	.short	0x0000


	//----- nvinfo : EIATTR_MAXREG_COUNT
	.align		4
        /*003c*/ 	.byte	0x03, 0x1b
        /*003e*/ 	.short	0x00ff


	//----- nvinfo : EIATTR_MERCURY_ISA_VERSION
	.align		4
        /*0040*/ 	.byte	0x03, 0x5f
        /*0042*/ 	.short	0x0101


	//----- nvinfo : EIATTR_VRC_CTA_INIT_COUNT
	.align		4
        /*0044*/ 	.byte	0x02, 0x4a
	.zero		1
	.zero		1


	//----- nvinfo : EIATTR_EXIT_INSTR_OFFSETS
	.align		4
        /*0048*/ 	.byte	0x04, 0x1c
        /*004a*/ 	.short	(.L_15 - .L_14)


	//   ....[0]....
.L_14:
        /*004c*/ 	.word	0x000000e0


	//----- nvinfo : EIATTR_CBANK_PARAM_SIZE
	.align		4
.L_15:
        /*0050*/ 	.byte	0x03, 0x19
        /*0052*/ 	.short	0x0018


	//----- nvinfo : EIATTR_PARAM_CBANK
	.align		4
        /*0054*/ 	.byte	0x04, 0x0a
        /*0056*/ 	.short	(.L_17 - .L_16)
	.align		4
.L_16:
        /*0058*/ 	.word	index@(.nv.constant0._Z14sumArraysOnGPUPfS_S_)
        /*005c*/ 	.short	0x0380
        /*005e*/ 	.short	0x0018


	//----- nvinfo : EIATTR_SW_WAR
	.align		4
.L_17:
        /*0060*/ 	.byte	0x04, 0x36
        /*0062*/ 	.short	(.L_19 - .L_18)
.L_18:
        /*0064*/ 	.word	0x00000008
.L_19:


//--------------------- .nv.callgraph             --------------------------
	.section	.nv.callgraph,"",@"SHT_CUDA_CALLGRAPH"
	.align	4
	.sectionentsize	8
	.align		4
        /*0000*/ 	.word	0x00000000
	.align		4
        /*0004*/ 	.word	0xffffffff
	.align		4
        /*0008*/ 	.word	0x00000000
	.align		4
        /*000c*/ 	.word	0xfffffffe
	.align		4
        /*0010*/ 	.word	0x00000000
	.align		4
        /*0014*/ 	.word	0xfffffffd
	.align		4
        /*0018*/ 	.word	0x00000000
	.align		4
        /*001c*/ 	.word	0xfffffffc


//--------------------- .text._Z14sumArraysOnGPUPfS_S_ --------------------------
	.section	.text._Z14sumArraysOnGPUPfS_S_,"ax",@progbits
	.align	128
        .global         _Z14sumArraysOnGPUPfS_S_
        .type           _Z14sumArraysOnGPUPfS_S_,@function
        .size           _Z14sumArraysOnGPUPfS_S_,(.L_x_1 - _Z14sumArraysOnGPUPfS_S_)
        .other          _Z14sumArraysOnGPUPfS_S_,@"STO_CUDA_ENTRY STV_DEFAULT"
_Z14sumArraysOnGPUPfS_S_:
.text._Z14sumArraysOnGPUPfS_S_:
[----:B------:R-:W-:Y:S01]  /*0000*/  LDC R1, c[0x0][0x37c] ;  /* 0x0000df00ff017b82 */ /* 0x000fe20000000800 */
[----:B------:R-:W0:Y:S07]  /*0010*/  S2R R9, SR_TID.X ;  /* 0x0000000000097919 */ /* 0x000e2e0000002100 */
[----:B------:R-:W0:Y:S01]  /*0020*/  LDC.64 R2, c[0x0][0x380] ;  /* 0x0000e000ff027b82 */ /* 0x000e220000000a00 */
[----:B------:R-:W1:Y:S07]  /*0030*/  LDCU.64 UR4, c[0x0][0x358] ;  /* 0x00006b00ff0477ac */ /* 0x000e6e0008000a00 */
[----:B------:R-:W2:Y:S08]  /*0040*/  LDC.64 R4, c[0x0][0x388] ;  /* 0x0000e200ff047b82 */ /* 0x000eb00000000a00 */
[----:B------:R-:W3:Y:S01]  /*0050*/  LDC.64 R6, c[0x0][0x390] ;  /* 0x0000e400ff067b82 */ /* 0x000ee20000000a00 */
[----:B0-----:R-:W-:-:S04]  /*0060*/  IMAD.WIDE.U32 R2, R9, 0x4, R2 ;  /* 0x0000000409027825 */ /* 0x001fc800078e0002 */
[C---:B--2---:R-:W-:Y:S02]  /*0070*/  IMAD.WIDE.U32 R4, R9.reuse, 0x4, R4 ;  /* 0x0000000409047825 */ /* 0x044fe400078e0004 */
[----:B-1----:R-:W2:Y:S04]  /*0080*/  LDG.E R2, desc[UR4][R2.64] ;  /* 0x0000000402027981 */ /* 0x002ea8000c1e1900 */
[----:B------:R-:W2:Y:S01]  /*0090*/  LDG.E R5, desc[UR4][R4.64] ;  /* 0x0000000404057981 */ /* 0x000ea2000c1e1900 */
[----:B---3--:R-:W-:-:S04]  /*00a0*/  IMAD.WIDE.U32 R6, R9, 0x4, R6 ;  /* 0x0000000409067825 */ /* 0x008fc800078e0006 */
[----:B--2---:R-:W-:-:S04]  /*00b0*/  FADD R0, R2, R5 ;  /* 0x0000000502007221 */ /* 0x004fc80000000000 */
[----:B------:R-:W-:-:S05]  /*00c0*/  FADD R9, R0, 2 ;  /* 0x4000000000097421 */ /* 0x000fca0000000000 */
[----:B------:R-:W-:Y:S01]  /*00d0*/  STG.E desc[UR4][R6.64], R9 ;  /* 0x0000000906007986 */ /* 0x000fe2000c101904 */
[----:B------:R-:W-:Y:S05]  /*00e0*/  EXIT ;  /* 0x000000000000794d */ /* 0x000fea0003800000 */
.L_x_0:
[----:B------:R-:W-:-:S00]  /*00f0*/  BRA `(.L_x_0) ;  /* 0xfffffffc00fc7947 */ /* 0x000fc0000383ffff */
[----:B------:R-:W-:-:S00]  /*0100*/  NOP ;  /* 0x0000000000007918 */ /* 0x000fc00000000000 */
[----:B------:R-:W-:-:S00]  /*0110*/  NOP ;  /* 0x0000000000007918 */ /* 0x000fc00000000000 */
[----:B------:R-:W-:-:S00]  /*0120*/  NOP ;  /* 0x0000000000007918 */ /* 0x000fc00000000000 */
[----:B------:R-:W-:-:S00]  /*0130*/  NOP ;  /* 0x0000000000007918 */ /* 0x000fc00000000000 */
[----:B------:R-:W-:-:S00]  /*0140*/  NOP ;  /* 0x0000000000007918 */ /* 0x000fc00000000000 */
[----:B------:R-:W-:-:S00]  /*0150*/  NOP ;  /* 0x0000000000007918 */ /* 0x000fc00000000000 */
[----:B------:R-:W-:-:S00]  /*0160*/  NOP ;  /* 0x0000000000007918 */ /* 0x000fc00000000000 */
[----:B------:R-:W-:-:S00]  /*0170*/  NOP ;  /* 0x0000000000007918 */ /* 0x000fc00000000000 */
.L_x_1:


//--------------------- .nv.shared.reserved.0     --------------------------
	.section	.nv.shared.reserved.0,"aw",@nobits
	.weak		__nv_reservedSMEM_offset_0_alias
	.size		__nv_reservedSMEM_offset_0_alias, 0, 64
	.other		__nv_reservedSMEM_offset_0_alias,@"STO_CUDA_RESERVED_SHARED STV_DEFAULT"
__nv_reservedSMEM_offset_0_alias:
	.zero		0
	.zero		64


//--------------------- .nv.constant0._Z14sumArraysOnGPUPfS_S_ --------------------------
	.section	.nv.constant0._Z14sumArraysOnGPUPfS_S_,"a",@progbits
	.sectionflags	@""
	.align	4
.nv.constant0._Z14sumArraysOnGPUPfS_S_:
	.zero		920


//--------------------- SYMBOLS --------------------------

	.type		.nv.reservedSmem.offset0,@object
	.size		.nv.reservedSmem.offset0,0x4
